	.headerflags	@"EF_CUDA_TEXMODE_UNIFIED EF_CUDA_64BIT_ADDRESS EF_CUDA_ACCELERATORS EF_CUDA_SM90 EF_CUDA_VIRTUAL_SM(EF_CUDA_SM90)"
	.elftype	@"ET_EXEC"


//--------------------- .nv.info                  --------------------------
	.section	.nv.info,"",@"SHT_CUDA_INFO"
	.align	4


	//----- nvinfo : EIATTR_REGCOUNT
	.align		4
        /*0000*/ 	.byte	0x04, 0x2f
        /*0002*/ 	.short	(.L_3 - .L_2)
	.align		4
.L_2:
        /*0004*/ 	.word	index@(triton_poi_fused__native_batch_norm_legit_no_training_convolution_leaky_relu_4)
        /*0008*/ 	.word	0x00000016


	//----- nvinfo : EIATTR_MIN_STACK_SIZE
	.align		4
.L_3:
        /*000c*/ 	.byte	0x04, 0x12
        /*000e*/ 	.short	(.L_5 - .L_4)
	.align		4
.L_4:
        /*0010*/ 	.word	index@(triton_poi_fused__native_batch_norm_legit_no_training_convolution_leaky_relu_4)
        /*0014*/ 	.word	0x00000000


	//----- nvinfo : EIATTR_FRAME_SIZE
	.align		4
.L_5:
        /*0018*/ 	.byte	0x04, 0x11
        /*001a*/ 	.short	(.L_7 - .L_6)
	.align		4
.L_6:
        /*001c*/ 	.word	index@(triton_poi_fused__native_batch_norm_legit_no_training_convolution_leaky_relu_4)
        /*0020*/ 	.word	0x00000000


	//----- nvinfo : EIATTR_MIN_STACK_SIZE
	.align		4
.L_7:
        /*0024*/ 	.byte	0x04, 0x12
        /*0026*/ 	.short	(.L_9 - .L_8)
	.align		4
.L_8:
        /*0028*/ 	.word	index@(triton_poi_fused__native_batch_norm_legit_no_training_convolution_leaky_relu_4)
        /*002c*/ 	.word	0x00000000
.L_9:


//--------------------- .nv.info.triton_poi_fused__native_batch_norm_legit_no_training_convolution_leaky_relu_4 --------------------------
	.section	.nv.info.triton_poi_fused__native_batch_norm_legit_no_training_convolution_leaky_relu_4,"",@"SHT_CUDA_INFO"
	.sectionflags	@""
	.align	4


	//----- nvinfo : EIATTR_CUDA_API_VERSION
	.align		4
        /*0000*/ 	.byte	0x04, 0x37
        /*0002*/ 	.short	(.L_11 - .L_10)
.L_10:
        /*0004*/ 	.word	0x0000007c


	//----- nvinfo : EIATTR_KPARAM_INFO
	.align		4
.L_11:
        /*0008*/ 	.byte	0x04, 0x17
        /*000a*/ 	.short	(.L_13 - .L_12)
.L_12:
        /*000c*/ 	.word	0x00000000
        /*0010*/ 	.short	0x0007
        /*0012*/ 	.short	0x0038
        /*0014*/ 	.byte	0x00, 0xf0, 0x11, 0x00


	//----- nvinfo : EIATTR_KPARAM_INFO
	.align		4
.L_13:
        /*0018*/ 	.byte	0x04, 0x17
        /*001a*/ 	.short	(.L_15 - .L_14)
.L_14:
        /*001c*/ 	.word	0x00000000
        /*0020*/ 	.short	0x0006
        /*0022*/ 	.short	0x0030
        /*0024*/ 	.byte	0x00, 0xf4, 0x21, 0x00


	//----- nvinfo : EIATTR_KPARAM_INFO
	.align		4
.L_15:
        /*0028*/ 	.byte	0x04, 0x17
        /*002a*/ 	.short	(.L_17 - .L_16)
.L_16:
        /*002c*/ 	.word	0x00000000
        /*0030*/ 	.short	0x0005
        /*0032*/ 	.short	0x0028
        /*0034*/ 	.byte	0x00, 0xf4, 0x21, 0x00


	//----- nvinfo : EIATTR_KPARAM_INFO
	.align		4
.L_17:
        /*0038*/ 	.byte	0x04, 0x17
        /*003a*/ 	.short	(.L_19 - .L_18)
.L_18:
        /*003c*/ 	.word	0x00000000
        /*0040*/ 	.short	0x0004
        /*0042*/ 	.short	0x0020
        /*0044*/ 	.byte	0x00, 0xf4, 0x21, 0x00


	//----- nvinfo : EIATTR_KPARAM_INFO
	.align		4
.L_19:
        /*0048*/ 	.byte	0x04, 0x17
        /*004a*/ 	.short	(.L_21 - .L_20)
.L_20:
        /*004c*/ 	.word	0x00000000
        /*0050*/ 	.short	0x0003
        /*0052*/ 	.short	0x0018
        /*0054*/ 	.byte	0x00, 0xf4, 0x21, 0x00


	//----- nvinfo : EIATTR_KPARAM_INFO
	.align		4
.L_21:
        /*0058*/ 	.byte	0x04, 0x17
        /*005a*/ 	.short	(.L_23 - .L_22)
.L_22:
        /*005c*/ 	.word	0x00000000
        /*0060*/ 	.short	0x0002
        /*0062*/ 	.short	0x0010
        /*0064*/ 	.byte	0x00, 0xf4, 0x21, 0x00


	//----- nvinfo : EIATTR_KPARAM_INFO
	.align		4
.L_23:
        /*0068*/ 	.byte	0x04, 0x17
        /*006a*/ 	.short	(.L_25 - .L_24)
.L_24:
        /*006c*/ 	.word	0x00000000
        /*0070*/ 	.short	0x0001
        /*0072*/ 	.short	0x0008
        /*0074*/ 	.byte	0x00, 0xf4, 0x21, 0x00


	//----- nvinfo : EIATTR_KPARAM_INFO
	.align		4
.L_25:
        /*0078*/ 	.byte	0x04, 0x17
        /*007a*/ 	.short	(.L_27 - .L_26)
.L_26:
        /*007c*/ 	.word	0x00000000
        /*0080*/ 	.short	0x0000
        /*0082*/ 	.short	0x0000
        /*0084*/ 	.byte	0x00, 0xf4, 0x21, 0x00


	//----- nvinfo : EIATTR_SPARSE_MMA_MASK
	.align		4
.L_27:
        /*0088*/ 	.byte	0x03, 0x50
        /*008a*/ 	.short	0x0000


	//----- nvinfo : EIATTR_MAXREG_COUNT
	.align		4
        /*008c*/ 	.byte	0x03, 0x1b
        /*008e*/ 	.short	0x00ff


	//----- nvinfo : EIATTR_EXIT_INSTR_OFFSETS
	.align		4
        /*0090*/ 	.byte	0x04, 0x1c
        /*0092*/ 	.short	(.L_29 - .L_28)


	//   ....[0]....
.L_28:
        /*0094*/ 	.word	0x00000370


	//   ....[1]....
        /*0098*/ 	.word	0x00000390


	//----- nvinfo : EIATTR_REQNTID
	.align		4
.L_29:
        /*009c*/ 	.byte	0x04, 0x10
        /*009e*/ 	.short	(.L_31 - .L_30)
.L_30:
        /*00a0*/ 	.word	0x00000080
        /*00a4*/ 	.word	0x00000001
        /*00a8*/ 	.word	0x00000001


	//----- nvinfo : EIATTR_CBANK_PARAM_SIZE
	.align		4
.L_31:
        /*00ac*/ 	.byte	0x03, 0x19
        /*00ae*/ 	.short	0x003c


	//----- nvinfo : EIATTR_PARAM_CBANK
	.align		4
        /*00b0*/ 	.byte	0x04, 0x0a
        /*00b2*/ 	.short	(.L_33 - .L_32)
	.align		4
.L_32:
        /*00b4*/ 	.word	index@(.nv.constant0.triton_poi_fused__native_batch_norm_legit_no_training_convolution_leaky_relu_4)
        /*00b8*/ 	.short	0x0210
        /*00ba*/ 	.short	0x003c


	//----- nvinfo : EIATTR_SW_WAR
	.align		4
.L_33:
        /*00bc*/ 	.byte	0x04, 0x36
        /*00be*/ 	.short	(.L_35 - .L_34)
.L_34:
        /*00c0*/ 	.word	0x00000008
.L_35:


//--------------------- .nv.callgraph             --------------------------
	.section	.nv.callgraph,"",@"SHT_CUDA_CALLGRAPH"
	.align	4
	.sectionentsize	8
	.align		4
        /*0000*/ 	.word	0x00000000
	.align		4
        /*0004*/ 	.word	0xffffffff
	.align		4
        /*0008*/ 	.word	0x00000000
	.align		4
        /*000c*/ 	.word	0xfffffffe
	.align		4
        /*0010*/ 	.word	0x00000000
	.align		4
        /*0014*/ 	.word	0xfffffffd
	.align		4
        /*0018*/ 	.word	0x00000000
	.align		4
        /*001c*/ 	.word	0xfffffffc


//--------------------- .nv.constant4             --------------------------
	.section	.nv.constant4,"a",@progbits
	.align	8
	.align		8
.nv.constant4:
        /*0000*/ 	.dword	_$_str
	.align		8
        /*0008*/ 	.dword	_$_str_$_2


//--------------------- .text.triton_poi_fused__native_batch_norm_legit_no_training_convolution_leaky_relu_4 --------------------------
	.section	.text.triton_poi_fused__native_batch_norm_legit_no_training_convolution_leaky_relu_4,"ax",@progbits
	.align	128
        .global         triton_poi_fused__native_batch_norm_legit_no_training_convolution_leaky_relu_4
        .type           triton_poi_fused__native_batch_norm_legit_no_training_convolution_leaky_relu_4,@function
        .size           triton_poi_fused__native_batch_norm_legit_no_training_convolution_leaky_relu_4,(.L_x_1 - triton_poi_fused__native_batch_norm_legit_no_training_convolution_leaky_relu_4)
        .other          triton_poi_fused__native_batch_norm_legit_no_training_convolution_leaky_relu_4,@"STO_CUDA_ENTRY STV_DEFAULT"
triton_poi_fused__native_batch_norm_legit_no_training_convolution_leaky_relu_4:
.text.triton_poi_fused__native_batch_norm_legit_no_training_convolution_leaky_relu_4:
[----:B------:R-:W0:Y:S01]  /*0000*/  LDC R1, c[0x0][0x28] ;  /* 0x00000a00ff017b82 */ /* 0x000e220000000800 */
[----:B------:R-:W1:Y:S07]  /*0010*/  S2R R0, SR_TID.X ;  /* 0x0000000000007919 */ /* 0x000e6e0000002100 */
[----:B------:R-:W2:Y:S01]  /*0020*/  LDC.64 R12, c[0x0][0x230] ;  /* 0x00008c00ff0c7b82 */ /* 0x000ea20000000a00 */
[----:B------:R-:W-:Y:S01]  /*0030*/  CS2R R4, SRZ ;  /* 0x0000000000047805 */ /* 0x000fe2000001ff00 */
[----:B------:R-:W-:Y:S01]  /*0040*/  ULDC.64 UR4, c[0x0][0x208] ;  /* 0x0000820000047ab9 */ /* 0x000fe20000000a00 */
[----:B------:R-:W3:Y:S05]  /*0050*/  S2R R3, SR_CTAID.X ;  /* 0x0000000000037919 */ /* 0x000eea0000002500 */
[----:B------:R-:W4:Y:S08]  /*0060*/  LDC.64 R10, c[0x0][0x220] ;  /* 0x00008800ff0a7b82 */ /* 0x000f300000000a00 */
[----:B------:R-:W5:Y:S08]  /*0070*/  LDC.64 R14, c[0x0][0x228] ;  /* 0x00008a00ff0e7b82 */ /* 0x000f700000000a00 */
[----:B------:R-:W5:Y:S01]  /*0080*/  LDC.64 R16, c[0x0][0x238] ;  /* 0x00008e00ff107b82 */ /* 0x000f620000000a00 */
[----:B-1----:R-:W-:-:S07]  /*0090*/  LOP3.LUT R0, R0, 0x7f, RZ, 0xc0, !PT ;  /* 0x0000007f00007812 */ /* 0x002fce00078ec0ff */
[----:B------:R-:W1:Y:S01]  /*00a0*/  LDC.64 R6, c[0x0][0x240] ;  /* 0x00009000ff067b82 */ /* 0x000e620000000a00 */
[----:B---3--:R-:W-:Y:S02]  /*00b0*/  SHF.R.S32.HI R2, RZ, 0x18, R3 ;  /* 0x00000018ff027819 */ /* 0x008fe40000011403 */
[----:B------:R-:W-:Y:S02]  /*00c0*/  LEA R0, R3, R0, 0x7 ;  /* 0x0000000003007211 */ /* 0x000fe400078e38ff */
[----:B------:R-:W-:Y:S02]  /*00d0*/  SGXT R3, R2, 0x1 ;  /* 0x000000010203781a */ /* 0x000fe40000000200 */
[----:B------:R-:W-:Y:S02]  /*00e0*/  ISETP.GE.AND P0, PT, R0, 0x100, PT ;  /* 0x000001000000780c */ /* 0x000fe40003f06270 */
[----:B------:R-:W-:-:S04]  /*00f0*/  LEA.HI R3, R3, R0, RZ, 0x4 ;  /* 0x0000000003037211 */ /* 0x000fc800078f20ff */
[----:B------:R-:W-:-:S04]  /*0100*/  SHF.R.S32.HI R3, RZ, 0x4, R3 ;  /* 0x00000004ff037819 */ /* 0x000fc80000011403 */
[----:B------:R-:W-:-:S04]  /*0110*/  LEA.HI R2, R3, R3, RZ, 0x2 ;  /* 0x0000000303027211 */ /* 0x000fc800078f10ff */
[----:B------:R-:W-:-:S04]  /*0120*/  LOP3.LUT R2, R2, 0xfffffffc, RZ, 0xc0, !PT ;  /* 0xfffffffc02027812 */ /* 0x000fc800078ec0ff */
[----:B------:R-:W-:Y:S02]  /*0130*/  IADD3 R19, R3, -R2, RZ ;  /* 0x8000000203137210 */ /* 0x000fe40007ffe0ff */
[----:B------:R-:W3:Y:S03]  /*0140*/  LDC.64 R2, c[0x0][0x210] ;  /* 0x00008400ff027b82 */ /* 0x000ee60000000a00 */
[----:B--2---:R-:W-:-:S05]  /*0150*/  IMAD.WIDE R12, R19, 0x4, R12 ;  /* 0x00000004130c7825 */ /* 0x004fca00078e020c */
[----:B------:R5:W2:Y:S01]  /*0160*/  @!P0 LDG.E.EL R4, desc[UR4][R12.64] ;  /* 0x000000040c048981 */ /* 0x000aa2000c2e1900 */
[----:B------:R-:W-:Y:S01]  /*0170*/  CS2R R8, SRZ ;  /* 0x0000000000087805 */ /* 0x000fe2000001ff00 */
[----:B----4-:R-:W-:-:S05]  /*0180*/  IMAD.WIDE R10, R19, 0x4, R10 ;  /* 0x00000004130a7825 */ /* 0x010fca00078e020a */
[----:B------:R4:W2:Y:S01]  /*0190*/  @!P0 LDG.E.EL R5, desc[UR4][R10.64] ;  /* 0x000000040a058981 */ /* 0x0008a2000c2e1900 */
[----:B-----5:R-:W-:-:S04]  /*01a0*/  IMAD.WIDE R12, R19, 0x4, R14 ;  /* 0x00000004130c7825 */ /* 0x020fc800078e020e */
[----:B---3--:R-:W-:Y:S01]  /*01b0*/  IMAD.WIDE R2, R0, 0x4, R2 ;  /* 0x0000000400027825 */ /* 0x008fe200078e0202 */
[----:B------:R-:W3:Y:S04]  /*01c0*/  @!P0 LDG.E.EL R9, desc[UR4][R12.64] ;  /* 0x000000040c098981 */ /* 0x000ee8000c2e1900 */
[----:B------:R-:W5:Y:S01]  /*01d0*/  @!P0 LDG.E R8, desc[UR4][R2.64] ;  /* 0x0000000402088981 */ /* 0x000f62000c1e1900 */
[----:B0-----:R-:W-:Y:S01]  /*01e0*/  IMAD.WIDE R14, R19, 0x4, R16 ;  /* 0x00000004130e7825 */ /* 0x001fe200078e0210 */
[----:B------:R-:W-:-:S03]  /*01f0*/  CS2R R16, SRZ ;  /* 0x0000000000107805 */ /* 0x000fc6000001ff00 */
[----:B-1----:R-:W-:-:S03]  /*0200*/  IMAD.WIDE R6, R19, 0x4, R6 ;  /* 0x0000000413067825 */ /* 0x002fc600078e0206 */
[----:B------:R-:W3:Y:S04]  /*0210*/  @!P0 LDG.E.EL R16, desc[UR4][R14.64] ;  /* 0x000000040e108981 */ /* 0x000ee8000c2e1900 */
[----:B------:R0:W3:Y:S01]  /*0220*/  @!P0 LDG.E.EL R17, desc[UR4][R6.64] ;  /* 0x0000000406118981 */ /* 0x0000e2000c2e1900 */
[----:B----4-:R-:W-:Y:S01]  /*0230*/  HFMA2.MMA R11, -RZ, RZ, 1.625, 0 ;  /* 0x3e800000ff0b7435 */ /* 0x010fe200000001ff */
[----:B--2---:R-:W-:-:S04]  /*0240*/  FADD R4, R4, 9.9999997473787516356e-06 ;  /* 0x3727c5ac04047421 */ /* 0x004fc80000000000 */
[----:B------:R-:W1:Y:S02]  /*0250*/  MUFU.SQRT R18, R4 ;  /* 0x0000000400127308 */ /* 0x000e640000002000 */
[C---:B-1----:R-:W-:Y:S02]  /*0260*/  FSETP.GT.AND P1, PT, R18.reuse, 8.50705917302346158658e+37, PT ;  /* 0x7e8000001200780b */ /* 0x042fe40003f24000 */
[----:B------:R-:W-:-:S11]  /*0270*/  FSETP.GEU.AND P2, PT, R18, 1.175494350822287508e-38, PT ;  /* 0x008000001200780b */ /* 0x000fd60003f4e000 */
[----:B------:R-:W-:-:S04]  /*0280*/  @P1 FMUL R18, R18, 0.25 ;  /* 0x3e80000012121820 */ /* 0x000fc80000400000 */
[----:B------:R-:W-:-:S06]  /*0290*/  @!P2 FMUL R18, R18, 16777216 ;  /* 0x4b8000001212a820 */ /* 0x000fcc0000400000 */
[----:B------:R-:W0:Y:S01]  /*02a0*/  MUFU.RCP R18, R18 ;  /* 0x0000001200127308 */ /* 0x000e220000001000 */
[----:B------:R-:W-:Y:S01]  /*02b0*/  FSEL R11, R11, 1, P1 ;  /* 0x3f8000000b0b7808 */ /* 0x000fe20000800000 */
[----:B-----5:R-:W-:Y:S02]  /*02c0*/  FADD R8, R5, R8 ;  /* 0x0000000805087221 */ /* 0x020fe40000000000 */
[----:B------:R-:W1:Y:S02]  /*02d0*/  LDC.64 R4, c[0x0][0x218] ;  /* 0x00008600ff047b82 */ /* 0x000e640000000a00 */
[----:B------:R-:W-:Y:S01]  /*02e0*/  @!P2 FMUL R11, R11, 16777216 ;  /* 0x4b8000000b0ba820 */ /* 0x000fe20000400000 */
[----:B---3--:R-:W-:-:S03]  /*02f0*/  FADD R9, R8, -R9 ;  /* 0x8000000908097221 */ /* 0x008fc60000000000 */
[----:B0-----:R-:W-:-:S04]  /*0300*/  FMUL R6, R18, R11 ;  /* 0x0000000b12067220 */ /* 0x001fc80000400000 */
[----:B------:R-:W-:-:S04]  /*0310*/  FMUL R6, R9, R6 ;  /* 0x0000000609067220 */ /* 0x000fc80000400000 */
[----:B------:R-:W-:-:S05]  /*0320*/  FFMA R17, R6, R16, R17 ;  /* 0x0000001006117223 */ /* 0x000fca0000000011 */
[----:B------:R-:W-:Y:S01]  /*0330*/  FSETP.GT.AND P1, PT, R17, RZ, PT ;  /* 0x000000ff1100720b */ /* 0x000fe20003f24000 */
[----:B------:R0:W-:Y:S01]  /*0340*/  @!P0 STG.E desc[UR4][R2.64], R8 ;  /* 0x0000000802008986 */ /* 0x0001e2000c101904 */
[----:B-1----:R-:W-:-:S11]  /*0350*/  IMAD.WIDE R4, R0, 0x4, R4 ;  /* 0x0000000400047825 */ /* 0x002fd600078e0204 */
[----:B------:R-:W-:Y:S01]  /*0360*/  @!P1 FMUL R17, R17, 0.20000000298023223877 ;  /* 0x3e4ccccd11119820 */ /* 0x000fe20000400000 */
[----:B0-----:R-:W-:Y:S06]  /*0370*/  @P0 EXIT ;  /* 0x000000000000094d */ /* 0x001fec0003800000 */
[----:B------:R-:W-:Y:S01]  /*0380*/  STG.E desc[UR4][R4.64], R17 ;  /* 0x0000001104007986 */ /* 0x000fe2000c101904 */
[----:B------:R-:W-:Y:S05]  /*0390*/  EXIT ;  /* 0x000000000000794d */ /* 0x000fea0003800000 */
.L_x_0:
[----:B------:R-:W-:-:S00]  /*03a0*/  BRA `(.L_x_0) ;  /* 0xfffffffc00fc7947 */ /* 0x000fc0000383ffff */
[----:B------:R-:W-:-:S00]  /*03b0*/  NOP ;  /* 0x0000000000007918 */ /* 0x000fc00000000000 */
        /* <DEDUP_REMOVED lines=12> */
.L_x_1:


//--------------------- .nv.global.init           --------------------------
	.section	.nv.global.init,"aw",@progbits
.nv.global.init:
	.type		_$_str,@object
	.size		_$_str,(_$_str_$_2 - _$_str)
_$_str:
        /*0000*/ 	.byte	0x5f, 0x5f, 0x43, 0x55, 0x44, 0x41, 0x5f, 0x46, 0x54, 0x5a, 0x00
	.type		_$_str_$_2,@object
	.size		_$_str_$_2,(.L_1 - _$_str_$_2)
_$_str_$_2:
        /*000b*/ 	.byte	0x5f, 0x5f, 0x43, 0x55, 0x44, 0x41, 0x5f, 0x50, 0x52, 0x45, 0x43, 0x5f, 0x53, 0x51, 0x52, 0x54
        /*001b*/ 	.byte	0x00
.L_1:


//--------------------- .nv.constant0.triton_poi_fused__native_batch_norm_legit_no_training_convolution_leaky_relu_4 --------------------------
	.section	.nv.constant0.triton_poi_fused__native_batch_norm_legit_no_training_convolution_leaky_relu_4,"a",@progbits
	.sectionflags	@""
	.align	4
.nv.constant0.triton_poi_fused__native_batch_norm_legit_no_training_convolution_leaky_relu_4:
	.zero		588
